//
// Generated by NVIDIA NVVM Compiler
//
// Compiler Build ID: CL-36424714
// Cuda compilation tools, release 13.0, V13.0.88
// Based on NVVM 20.0.0
//

.version 9.0
.target sm_100
.address_size 64

	// .globl	_Z8cuda_addPfS_S_i

.visible .entry _Z8cuda_addPfS_S_i(
	.param .u64 .ptr .align 1 _Z8cuda_addPfS_S_i_param_0,
	.param .u64 .ptr .align 1 _Z8cuda_addPfS_S_i_param_1,
	.param .u64 .ptr .align 1 _Z8cuda_addPfS_S_i_param_2,
	.param .u32 _Z8cuda_addPfS_S_i_param_3
)
{
	.reg .pred 	%p<2>;
	.reg .b32 	%r<6>;
	.reg .b32 	%f<4>;
	.reg .b64 	%rd<11>;

	ld.param.u64 	%rd1, [_Z8cuda_addPfS_S_i_param_0];
	ld.param.u64 	%rd2, [_Z8cuda_addPfS_S_i_param_1];
	ld.param.u64 	%rd3, [_Z8cuda_addPfS_S_i_param_2];
	ld.param.u32 	%r2, [_Z8cuda_addPfS_S_i_param_3];
	mov.u32 	%r3, %ctaid.x;
	mov.u32 	%r4, %ntid.x;
	mov.u32 	%r5, %tid.x;
	mad.lo.s32 	%r1, %r3, %r4, %r5;
	setp.ge.s32 	%p1, %r1, %r2;
	@%p1 bra 	$L__BB0_2;
	cvta.to.global.u64 	%rd4, %rd1;
	cvta.to.global.u64 	%rd5, %rd2;
	cvta.to.global.u64 	%rd6, %rd3;
	mul.wide.s32 	%rd7, %r1, 4;
	add.s64 	%rd8, %rd4, %rd7;
	ld.global.f32 	%f1, [%rd8];
	add.s64 	%rd9, %rd5, %rd7;
	ld.global.f32 	%f2, [%rd9];
	add.f32 	%f3, %f1, %f2;
	add.s64 	%rd10, %rd6, %rd7;
	st.global.f32 	[%rd10], %f3;
$L__BB0_2:
	ret;

}
	// .globl	_Z11cuda_add_3dPfS_S_iii
.visible .entry _Z11cuda_add_3dPfS_S_iii(
	.param .u64 .ptr .align 1 _Z11cuda_add_3dPfS_S_iii_param_0,
	.param .u64 .ptr .align 1 _Z11cuda_add_3dPfS_S_iii_param_1,
	.param .u64 .ptr .align 1 _Z11cuda_add_3dPfS_S_iii_param_2,
	.param .u32 _Z11cuda_add_3dPfS_S_iii_param_3,
	.param .u32 _Z11cuda_add_3dPfS_S_iii_param_4,
	.param .u32 _Z11cuda_add_3dPfS_S_iii_param_5
)
{
	.reg .pred 	%p<7>;
	.reg .b32 	%r<22>;
	.reg .b32 	%f<4>;
	.reg .b64 	%rd<11>;

	ld.param.u64 	%rd1, [_Z11cuda_add_3dPfS_S_iii_param_0];
	ld.param.u64 	%rd2, [_Z11cuda_add_3dPfS_S_iii_param_1];
	ld.param.u64 	%rd3, [_Z11cuda_add_3dPfS_S_iii_param_2];
	ld.param.u32 	%r5, [_Z11cuda_add_3dPfS_S_iii_param_3];
	ld.param.u32 	%r8, [_Z11cuda_add_3dPfS_S_iii_param_4];
	ld.param.u32 	%r7, [_Z11cuda_add_3dPfS_S_iii_param_5];
	mov.u32 	%r9, %tid.x;
	mov.u32 	%r10, %ctaid.x;
	mov.u32 	%r11, %ntid.x;
	mad.lo.s32 	%r1, %r10, %r11, %r9;
	mov.u32 	%r12, %tid.y;
	mov.u32 	%r13, %ctaid.y;
	mov.u32 	%r14, %ntid.y;
	mad.lo.s32 	%r15, %r13, %r14, %r12;
	mov.u32 	%r16, %tid.z;
	mov.u32 	%r17, %ctaid.z;
	mov.u32 	%r18, %ntid.z;
	mad.lo.s32 	%r3, %r17, %r18, %r16;
	setp.ge.s32 	%p1, %r1, %r5;
	setp.ge.s32 	%p2, %r15, %r8;
	or.pred  	%p3, %p1, %p2;
	setp.ge.s32 	%p4, %r3, %r7;
	or.pred  	%p5, %p3, %p4;
	@%p5 bra 	$L__BB1_3;
	mad.lo.s32 	%r19, %r5, %r15, %r1;
	mul.lo.s32 	%r20, %r8, %r5;
	mad.lo.s32 	%r4, %r20, %r3, %r19;
	mul.lo.s32 	%r21, %r20, %r7;
	setp.ge.s32 	%p6, %r4, %r21;
	@%p6 bra 	$L__BB1_3;
	cvta.to.global.u64 	%rd4, %rd1;
	mul.wide.s32 	%rd5, %r4, 4;
	add.s64 	%rd6, %rd4, %rd5;
	ld.global.f32 	%f1, [%rd6];
	cvta.to.global.u64 	%rd7, %rd2;
	add.s64 	%rd8, %rd7, %rd5;
	ld.global.f32 	%f2, [%rd8];
	add.f32 	%f3, %f1, %f2;
	cvta.to.global.u64 	%rd9, %rd3;
	add.s64 	%rd10, %rd9, %rd5;
	st.global.f32 	[%rd10], %f3;
$L__BB1_3:
	ret;

}


// ===== COMPILED SASS (sm_100) =====

	.target	sm_100

	.elftype	@"ET_EXEC"


//--------------------- .note.nv.tkinfo           --------------------------
	.section	.note.nv.tkinfo,"",@"SHT_NOTE"
	.sectionflags	@"SHF_NOTE_NV_TKINFO"
	.tkinfo
        /*0018*/ 	.word	0x00000002
        /*0030*/ 	.string	""
        /*0030*/ 	.string	"ptxas"
        /*0030*/ 	.string	"Cuda compilation tools, release 13.0, V13.0.88"
        /*0030*/ 	.string	"Build cuda_13.0.r13.0/compiler.36424714_0"
        /*0030*/ 	.string	"-arch sm_100 -m 64 "



//--------------------- .note.nv.cuinfo           --------------------------
	.section	.note.nv.cuinfo,"",@"SHT_NOTE"
	.sectionflags	@"SHF_NOTE_NV_CUINFO"
        /*0018*/ 	.short	0x0002
        /*001a*/ 	.short	0x0064
        /*001c*/ 	.short	0x0082
	.zero		2


//--------------------- .nv.info                  --------------------------
	.section	.nv.info,"",@"SHT_CUDA_INFO"
	.align	4


	//----- nvinfo : EIATTR_REGCOUNT
	.align		4
        /*0000*/ 	.byte	0x04, 0x2f
        /*0002*/ 	.short	(.L_1 - .L_0)
	.align		4
.L_0:
        /*0004*/ 	.word	index@(_Z8cuda_addPfS_S_i)
        /*0008*/ 	.word	0x0000000c


	//----- nvinfo : EIATTR_FRAME_SIZE
	.align		4
.L_1:
        /*000c*/ 	.byte	0x04, 0x11
        /*000e*/ 	.short	(.L_3 - .L_2)
	.align		4
.L_2:
        /*0010*/ 	.word	index@(_Z8cuda_addPfS_S_i)
        /*0014*/ 	.word	0x00000000


	//----- nvinfo : EIATTR_REGCOUNT
	.align		4
.L_3:
        /*0018*/ 	.byte	0x04, 0x2f
        /*001a*/ 	.short	(.L_5 - .L_4)
	.align		4
.L_4:
        /*001c*/ 	.word	index@(_Z11cuda_add_3dPfS_S_iii)
        /*0020*/ 	.word	0x0000000c


	//----- nvinfo : EIATTR_FRAME_SIZE
	.align		4
.L_5:
        /*0024*/ 	.byte	0x04, 0x11
        /*0026*/ 	.short	(.L_7 - .L_6)
	.align		4
.L_6:
        /*0028*/ 	.word	index@(_Z11cuda_add_3dPfS_S_iii)
        /*002c*/ 	.word	0x00000000


	//----- nvinfo : EIATTR_MIN_STACK_SIZE
	.align		4
.L_7:
        /*0030*/ 	.byte	0x04, 0x12
        /*0032*/ 	.short	(.L_9 - .L_8)
	.align		4
.L_8:
        /*0034*/ 	.word	index@(_Z11cuda_add_3dPfS_S_iii)
        /*0038*/ 	.word	0x00000000


	//----- nvinfo : EIATTR_MIN_STACK_SIZE
	.align		4
.L_9:
        /*003c*/ 	.byte	0x04, 0x12
        /*003e*/ 	.short	(.L_11 - .L_10)
	.align		4
.L_10:
        /*0040*/ 	.word	index@(_Z8cuda_addPfS_S_i)
        /*0044*/ 	.word	0x00000000
.L_11:


//--------------------- .nv.compat                --------------------------
	.section	.nv.compat,"",@"SHT_CUDA_COMPAT_INFO"
	.align	4
        /*0000*/ 	.byte	0x02, 0x09, 0x00, 0x00, 0x02, 0x02, 0x01, 0x00, 0x02, 0x05, 0x05, 0x00, 0x03, 0x07, 0x01, 0x01
        /*0010*/ 	.byte	0x02, 0x03, 0x00, 0x00, 0x02, 0x06, 0x01, 0x00, 0x04, 0x0b, 0x08, 0x00, 0x09, 0x00, 0x00, 0x00
        /*0020*/ 	.byte	0x00, 0x00, 0x00, 0x00


//--------------------- .nv.info._Z11cuda_add_3dPfS_S_iii --------------------------
	.section	.nv.info._Z11cuda_add_3dPfS_S_iii,"",@"SHT_CUDA_INFO"
	.sectionflags	@""
	.align	4


	//----- nvinfo : EIATTR_CUDA_API_VERSION
	.align		4
        /*0000*/ 	.byte	0x04, 0x37
        /*0002*/ 	.short	(.L_13 - .L_12)
.L_12:
        /*0004*/ 	.word	0x00000082


	//----- nvinfo : EIATTR_KPARAM_INFO
	.align		4
.L_13:
        /*0008*/ 	.byte	0x04, 0x17
        /*000a*/ 	.short	(.L_15 - .L_14)
.L_14:
        /*000c*/ 	.word	0x00000000
        /*0010*/ 	.short	0x0005
        /*0012*/ 	.short	0x0020
        /*0014*/ 	.byte	0x00, 0xf0, 0x11, 0x00


	//----- nvinfo : EIATTR_KPARAM_INFO
	.align		4
.L_15:
        /*0018*/ 	.byte	0x04, 0x17
        /*001a*/ 	.short	(.L_17 - .L_16)
.L_16:
        /*001c*/ 	.word	0x00000000
        /*0020*/ 	.short	0x0004
        /*0022*/ 	.short	0x001c
        /*0024*/ 	.byte	0x00, 0xf0, 0x11, 0x00


	//----- nvinfo : EIATTR_KPARAM_INFO
	.align		4
.L_17:
        /*0028*/ 	.byte	0x04, 0x17
        /*002a*/ 	.short	(.L_19 - .L_18)
.L_18:
        /*002c*/ 	.word	0x00000000
        /*0030*/ 	.short	0x0003
        /*0032*/ 	.short	0x0018
        /*0034*/ 	.byte	0x00, 0xf0, 0x11, 0x00


	//----- nvinfo : EIATTR_KPARAM_INFO
	.align		4
.L_19:
        /*0038*/ 	.byte	0x04, 0x17
        /*003a*/ 	.short	(.L_21 - .L_20)
.L_20:
        /*003c*/ 	.word	0x00000000
        /*0040*/ 	.short	0x0002
        /*0042*/ 	.short	0x0010
        /*0044*/ 	.byte	0x00, 0xf5, 0x21, 0x00


	//----- nvinfo : EIATTR_KPARAM_INFO
	.align		4
.L_21:
        /*0048*/ 	.byte	0x04, 0x17
        /*004a*/ 	.short	(.L_23 - .L_22)
.L_22:
        /*004c*/ 	.word	0x00000000
        /*0050*/ 	.short	0x0001
        /*0052*/ 	.short	0x0008
        /*0054*/ 	.byte	0x00, 0xf5, 0x21, 0x00


	//----- nvinfo : EIATTR_KPARAM_INFO
	.align		4
.L_23:
        /*0058*/ 	.byte	0x04, 0x17
        /*005a*/ 	.short	(.L_25 - .L_24)
.L_24:
        /*005c*/ 	.word	0x00000000
        /*0060*/ 	.short	0x0000
        /*0062*/ 	.short	0x0000
        /*0064*/ 	.byte	0x00, 0xf5, 0x21, 0x00


	//----- nvinfo : EIATTR_SPARSE_MMA_MASK
	.align		4
.L_25:
        /*0068*/ 	.byte	0x03, 0x50
        /*006a*/ 	.short	0x0000


	//----- nvinfo : EIATTR_MAXREG_COUNT
	.align		4
        /*006c*/ 	.byte	0x03, 0x1b
        /*006e*/ 	.short	0x00ff


	//----- nvinfo : EIATTR_MERCURY_ISA_VERSION
	.align		4
        /*0070*/ 	.byte	0x03, 0x5f
        /*0072*/ 	.short	0x0101


	//----- nvinfo : EIATTR_VRC_CTA_INIT_COUNT
	.align		4
        /*0074*/ 	.byte	0x02, 0x4a
	.zero		1
	.zero		1


	//----- nvinfo : EIATTR_EXIT_INSTR_OFFSETS
	.align		4
        /*0078*/ 	.byte	0x04, 0x1c
        /*007a*/ 	.short	(.L_27 - .L_26)


	//   ....[0]....
.L_26:
        /*007c*/ 	.word	0x00000120


	//   ....[1]....
        /*0080*/ 	.word	0x00000180


	//   ....[2]....
        /*0084*/ 	.word	0x00000240


	//----- nvinfo : EIATTR_CBANK_PARAM_SIZE
	.align		4
.L_27:
        /*0088*/ 	.byte	0x03, 0x19
        /*008a*/ 	.short	0x0024


	//----- nvinfo : EIATTR_PARAM_CBANK
	.align		4
        /*008c*/ 	.byte	0x04, 0x0a
        /*008e*/ 	.short	(.L_29 - .L_28)
	.align		4
.L_28:
        /*0090*/ 	.word	index@(.nv.constant0._Z11cuda_add_3dPfS_S_iii)
        /*0094*/ 	.short	0x0380
        /*0096*/ 	.short	0x0024


	//----- nvinfo : EIATTR_SW_WAR
	.align		4
.L_29:
        /*0098*/ 	.byte	0x04, 0x36
        /*009a*/ 	.short	(.L_31 - .L_30)
.L_30:
        /*009c*/ 	.word	0x00000008
.L_31:


//--------------------- .nv.info._Z8cuda_addPfS_S_i --------------------------
	.section	.nv.info._Z8cuda_addPfS_S_i,"",@"SHT_CUDA_INFO"
	.sectionflags	@""
	.align	4


	//----- nvinfo : EIATTR_CUDA_API_VERSION
	.align		4
        /*0000*/ 	.byte	0x04, 0x37
        /*0002*/ 	.short	(.L_33 - .L_32)
.L_32:
        /*0004*/ 	.word	0x00000082


	//----- nvinfo : EIATTR_KPARAM_INFO
	.align		4
.L_33:
        /*0008*/ 	.byte	0x04, 0x17
        /*000a*/ 	.short	(.L_35 - .L_34)
.L_34:
        /*000c*/ 	.word	0x00000000
        /*0010*/ 	.short	0x0003
        /*0012*/ 	.short	0x0018
        /*0014*/ 	.byte	0x00, 0xf0, 0x11, 0x00


	//----- nvinfo : EIATTR_KPARAM_INFO
	.align		4
.L_35:
        /*0018*/ 	.byte	0x04, 0x17
        /*001a*/ 	.short	(.L_37 - .L_36)
.L_36:
        /*001c*/ 	.word	0x00000000
        /*0020*/ 	.short	0x0002
        /*0022*/ 	.short	0x0010
        /*0024*/ 	.byte	0x00, 0xf5, 0x21, 0x00


	//----- nvinfo : EIATTR_KPARAM_INFO
	.align		4
.L_37:
        /*0028*/ 	.byte	0x04, 0x17
        /*002a*/ 	.short	(.L_39 - .L_38)
.L_38:
        /*002c*/ 	.word	0x00000000
        /*0030*/ 	.short	0x0001
        /*0032*/ 	.short	0x0008
        /*0034*/ 	.byte	0x00, 0xf5, 0x21, 0x00


	//----- nvinfo : EIATTR_KPARAM_INFO
	.align		4
.L_39:
        /*0038*/ 	.byte	0x04, 0x17
        /*003a*/ 	.short	(.L_41 - .L_40)
.L_40:
        /*003c*/ 	.word	0x00000000
        /*0040*/ 	.short	0x0000
        /*0042*/ 	.short	0x0000
        /*0044*/ 	.byte	0x00, 0xf5, 0x21, 0x00


	//----- nvinfo : EIATTR_SPARSE_MMA_MASK
	.align		4
.L_41:
        /*0048*/ 	.byte	0x03, 0x50
        /*004a*/ 	.short	0x0000


	//----- nvinfo : EIATTR_MAXREG_COUNT
	.align		4
        /*004c*/ 	.byte	0x03, 0x1b
        /*004e*/ 	.short	0x00ff


	//----- nvinfo : EIATTR_MERCURY_ISA_VERSION
	.align		4
        /*0050*/ 	.byte	0x03, 0x5f
        /*0052*/ 	.short	0x0101


	//----- nvinfo : EIATTR_VRC_CTA_INIT_COUNT
	.align		4
        /*0054*/ 	.byte	0x02, 0x4a
	.zero		1
	.zero		1


	//----- nvinfo : EIATTR_EXIT_INSTR_OFFSETS
	.align		4
        /*0058*/ 	.byte	0x04, 0x1c
        /*005a*/ 	.short	(.L_43 - .L_42)


	//   ....[0]....
.L_42:
        /*005c*/ 	.word	0x00000070


	//   ....[1]....
        /*0060*/ 	.word	0x00000130


	//----- nvinfo : EIATTR_CBANK_PARAM_SIZE
	.align		4
.L_43:
        /*0064*/ 	.byte	0x03, 0x19
        /*0066*/ 	.short	0x001c


	//----- nvinfo : EIATTR_PARAM_CBANK
	.align		4
        /*0068*/ 	.byte	0x04, 0x0a
        /*006a*/ 	.short	(.L_45 - .L_44)
	.align		4
.L_44:
        /*006c*/ 	.word	index@(.nv.constant0._Z8cuda_addPfS_S_i)
        /*0070*/ 	.short	0x0380
        /*0072*/ 	.short	0x001c


	//----- nvinfo : EIATTR_SW_WAR
	.align		4
.L_45:
        /*0074*/ 	.byte	0x04, 0x36
        /*0076*/ 	.short	(.L_47 - .L_46)
.L_46:
        /*0078*/ 	.word	0x00000008
.L_47:


//--------------------- .nv.callgraph             --------------------------
	.section	.nv.callgraph,"",@"SHT_CUDA_CALLGRAPH"
	.align	4
	.sectionentsize	8
	.align		4
        /*0000*/ 	.word	0x00000000
	.align		4
        /*0004*/ 	.word	0xffffffff
	.align		4
        /*0008*/ 	.word	0x00000000
	.align		4
        /*000c*/ 	.word	0xfffffffe
	.align		4
        /*0010*/ 	.word	0x00000000
	.align		4
        /*0014*/ 	.word	0xfffffffd
	.align		4
        /*0018*/ 	.word	0x00000000
	.align		4
        /*001c*/ 	.word	0xfffffffc


//--------------------- .text._Z11cuda_add_3dPfS_S_iii --------------------------
	.section	.text._Z11cuda_add_3dPfS_S_iii,"ax",@progbits
	.align	128
        .global         _Z11cuda_add_3dPfS_S_iii
        .type           _Z11cuda_add_3dPfS_S_iii,@function
        .size           _Z11cuda_add_3dPfS_S_iii,(.L_x_2 - _Z11cuda_add_3dPfS_S_iii)
        .other          _Z11cuda_add_3dPfS_S_iii,@"STO_CUDA_ENTRY STV_DEFAULT"
_Z11cuda_add_3dPfS_S_iii:
.text._Z11cuda_add_3dPfS_S_iii:
[----:B------:R-:W-:Y:S01]  /*0000*/  LDC R1, c[0x0][0x37c] ;  /* 0x0000df00ff017b82 */ /* 0x000fe20000000800 */
[----:B------:R-:W0:Y:S07]  /*0010*/  S2R R3, SR_TID.Y ;  /* 0x0000000000037919 */ /* 0x000e2e0000002200 */
[----:B------:R-:W1:Y:S01]  /*0020*/  LDC R5, c[0x0][0x360] ;  /* 0x0000d800ff057b82 */ /* 0x000e620000000800 */
[----:B------:R-:W2:Y:S01]  /*0030*/  LDCU.64 UR8, c[0x0][0x398] ;  /* 0x00007300ff0877ac */ /* 0x000ea20008000a00 */
[----:B------:R-:W1:Y:S01]  /*0040*/  S2R R0, SR_TID.X ;  /* 0x0000000000007919 */ /* 0x000e620000002100 */
[----:B------:R-:W3:Y:S01]  /*0050*/  LDCU UR7, c[0x0][0x3a0] ;  /* 0x00007400ff0777ac */ /* 0x000ee20008000800 */
[----:B------:R-:W4:Y:S04]  /*0060*/  S2R R4, SR_TID.Z ;  /* 0x0000000000047919 */ /* 0x000f280000002300 */
[----:B------:R-:W0:Y:S08]  /*0070*/  S2UR UR5, SR_CTAID.Y ;  /* 0x00000000000579c3 */ /* 0x000e300000002600 */
[----:B------:R-:W0:Y:S08]  /*0080*/  LDC R2, c[0x0][0x364] ;  /* 0x0000d900ff027b82 */ /* 0x000e300000000800 */
[----:B------:R-:W1:Y:S08]  /*0090*/  S2UR UR4, SR_CTAID.X ;  /* 0x00000000000479c3 */ /* 0x000e700000002500 */
[----:B------:R-:W4:Y:S08]  /*00a0*/  S2UR UR6, SR_CTAID.Z ;  /* 0x00000000000679c3 */ /* 0x000f300000002700 */
[----:B------:R-:W4:Y:S01]  /*00b0*/  LDC R7, c[0x0][0x368] ;  /* 0x0000da00ff077b82 */ /* 0x000f220000000800 */
[----:B0-----:R-:W-:-:S05]  /*00c0*/  IMAD R3, R2, UR5, R3 ;  /* 0x0000000502037c24 */ /* 0x001fca000f8e0203 */
[----:B--2---:R-:W-:Y:S01]  /*00d0*/  ISETP.GE.AND P0, PT, R3, UR9, PT ;  /* 0x0000000903007c0c */ /* 0x004fe2000bf06270 */
[----:B-1----:R-:W-:-:S05]  /*00e0*/  IMAD R0, R5, UR4, R0 ;  /* 0x0000000405007c24 */ /* 0x002fca000f8e0200 */
[----:B------:R-:W-:Y:S01]  /*00f0*/  ISETP.GE.OR P0, PT, R0, UR8, P0 ;  /* 0x0000000800007c0c */ /* 0x000fe20008706670 */
[----:B----4-:R-:W-:-:S05]  /*0100*/  IMAD R2, R7, UR6, R4 ;  /* 0x0000000607027c24 */ /* 0x010fca000f8e0204 */
[----:B---3--:R-:W-:-:S13]  /*0110*/  ISETP.GE.OR P0, PT, R2, UR7, P0 ;  /* 0x0000000702007c0c */ /* 0x008fda0008706670 */
[----:B------:R-:W-:Y:S05]  /*0120*/  @P0 EXIT ;  /* 0x000000000000094d */ /* 0x000fea0003800000 */
[----:B------:R-:W-:Y:S02]  /*0130*/  UIMAD UR4, UR9, UR8, URZ ;  /* 0x00000008090472a4 */ /* 0x000fe4000f8e02ff */
[----:B------:R-:W-:Y:S02]  /*0140*/  IMAD R3, R3, UR8, R0 ;  /* 0x0000000803037c24 */ /* 0x000fe4000f8e0200 */
[----:B------:R-:W-:Y:S02]  /*0150*/  UIMAD UR5, UR4, UR7, URZ ;  /* 0x00000007040572a4 */ /* 0x000fe4000f8e02ff */
[----:B------:R-:W-:-:S05]  /*0160*/  IMAD R9, R2, UR4, R3 ;  /* 0x0000000402097c24 */ /* 0x000fca000f8e0203 */
[----:B------:R-:W-:-:S13]  /*0170*/  ISETP.GE.AND P0, PT, R9, UR5, PT ;  /* 0x0000000509007c0c */ /* 0x000fda000bf06270 */
[----:B------:R-:W-:Y:S05]  /*0180*/  @P0 EXIT ;  /* 0x000000000000094d */ /* 0x000fea0003800000 */
[----:B------:R-:W0:Y:S01]  /*0190*/  LDC.64 R2, c[0x0][0x380] ;  /* 0x0000e000ff027b82 */ /* 0x000e220000000a00 */
[----:B------:R-:W1:Y:S07]  /*01a0*/  LDCU.64 UR4, c[0x0][0x358] ;  /* 0x00006b00ff0477ac */ /* 0x000e6e0008000a00 */
[----:B------:R-:W2:Y:S08]  /*01b0*/  LDC.64 R4, c[0x0][0x388] ;  /* 0x0000e200ff047b82 */ /* 0x000eb00000000a00 */
[----:B------:R-:W3:Y:S01]  /*01c0*/  LDC.64 R6, c[0x0][0x390] ;  /* 0x0000e400ff067b82 */ /* 0x000ee20000000a00 */
[----:B0-----:R-:W-:-:S06]  /*01d0*/  IMAD.WIDE R2, R9, 0x4, R2 ;  /* 0x0000000409027825 */ /* 0x001fcc00078e0202 */
[----:B-1----:R-:W4:Y:S01]  /*01e0*/  LDG.E R2, desc[UR4][R2.64] ;  /* 0x0000000402027981 */ /* 0x002f22000c1e1900 */
[----:B--2---:R-:W-:-:S06]  /*01f0*/  IMAD.WIDE R4, R9, 0x4, R4 ;  /* 0x0000000409047825 */ /* 0x004fcc00078e0204 */
[----:B------:R-:W4:Y:S01]  /*0200*/  LDG.E R5, desc[UR4][R4.64] ;  /* 0x0000000404057981 */ /* 0x000f22000c1e1900 */
[----:B---3--:R-:W-:-:S04]  /*0210*/  IMAD.WIDE R6, R9, 0x4, R6 ;  /* 0x0000000409067825 */ /* 0x008fc800078e0206 */
[----:B----4-:R-:W-:-:S05]  /*0220*/  FADD R9, R2, R5 ;  /* 0x0000000502097221 */ /* 0x010fca0000000000 */
[----:B------:R-:W-:Y:S01]  /*0230*/  STG.E desc[UR4][R6.64], R9 ;  /* 0x0000000906007986 */ /* 0x000fe2000c101904 */
[----:B------:R-:W-:Y:S05]  /*0240*/  EXIT ;  /* 0x000000000000794d */ /* 0x000fea0003800000 */
.L_x_0:
[----:B------:R-:W-:-:S00]  /*0250*/  BRA `(.L_x_0) ;  /* 0xfffffffc00fc7947 */ /* 0x000fc0000383ffff */
[----:B------:R-:W-:-:S00]  /*0260*/  NOP ;  /* 0x0000000000007918 */ /* 0x000fc00000000000 */
        /* <DEDUP_REMOVED lines=9> */
.L_x_2:


//--------------------- .text._Z8cuda_addPfS_S_i  --------------------------
	.section	.text._Z8cuda_addPfS_S_i,"ax",@progbits
	.align	128
        .global         _Z8cuda_addPfS_S_i
        .type           _Z8cuda_addPfS_S_i,@function
        .size           _Z8cuda_addPfS_S_i,(.L_x_3 - _Z8cuda_addPfS_S_i)
        .other          _Z8cuda_addPfS_S_i,@"STO_CUDA_ENTRY STV_DEFAULT"
_Z8cuda_addPfS_S_i:
.text._Z8cuda_addPfS_S_i:
[----:B------:R-:W-:Y:S01]  /*0000*/  LDC R1, c[0x0][0x37c] ;  /* 0x0000df00ff017b82 */ /* 0x000fe20000000800 */
[----:B------:R-:W0:Y:S07]  /*0010*/  S2R R0, SR_TID.X ;  /* 0x0000000000007919 */ /* 0x000e2e0000002100 */
[----:B------:R-:W0:Y:S01]  /*0020*/  S2UR UR4, SR_CTAID.X ;  /* 0x00000000000479c3 */ /* 0x000e220000002500 */
[----:B------:R-:W1:Y:S07]  /*0030*/  LDCU UR5, c[0x0][0x398] ;  /* 0x00007300ff0577ac */ /* 0x000e6e0008000800 */
[----:B------:R-:W0:Y:S02]  /*0040*/  LDC R9, c[0x0][0x360] ;  /* 0x0000d800ff097b82 */ /* 0x000e240000000800 */
[----:B0-----:R-:W-:-:S05]  /*0050*/  IMAD R9, R9, UR4, R0 ;  /* 0x0000000409097c24 */ /* 0x001fca000f8e0200 */
[----:B-1----:R-:W-:-:S13]  /*0060*/  ISETP.GE.AND P0, PT, R9, UR5, PT ;  /* 0x0000000509007c0c */ /* 0x002fda000bf06270 */
        /* <DEDUP_REMOVED lines=13> */
.L_x_1:
        /* <DEDUP_REMOVED lines=12> */
.L_x_3:


//--------------------- .nv.shared.reserved.0     --------------------------
	.section	.nv.shared.reserved.0,"aw",@nobits
	.weak		__nv_reservedSMEM_offset_0_alias
	.size		__nv_reservedSMEM_offset_0_alias, 0, 64
	.other		__nv_reservedSMEM_offset_0_alias,@"STO_CUDA_RESERVED_SHARED STV_DEFAULT"
__nv_reservedSMEM_offset_0_alias:
	.zero		0
	.zero		64


//--------------------- .nv.constant0._Z11cuda_add_3dPfS_S_iii --------------------------
	.section	.nv.constant0._Z11cuda_add_3dPfS_S_iii,"a",@progbits
	.sectionflags	@""
	.align	4
.nv.constant0._Z11cuda_add_3dPfS_S_iii:
	.zero		932


//--------------------- .nv.constant0._Z8cuda_addPfS_S_i --------------------------
	.section	.nv.constant0._Z8cuda_addPfS_S_i,"a",@progbits
	.sectionflags	@""
	.align	4
.nv.constant0._Z8cuda_addPfS_S_i:
	.zero		924


//--------------------- SYMBOLS --------------------------

	.type		.nv.reservedSmem.offset0,@object
	.size		.nv.reservedSmem.offset0,0x4
